	.headerflags	@"EF_CUDA_TEXMODE_UNIFIED EF_CUDA_64BIT_ADDRESS EF_CUDA_ACCELERATORS EF_CUDA_SM90 EF_CUDA_VIRTUAL_SM(EF_CUDA_SM90)"
	.elftype	@"ET_EXEC"


//--------------------- .nv.info                  --------------------------
	.section	.nv.info,"",@"SHT_CUDA_INFO"
	.align	4


	//----- nvinfo : EIATTR_REGCOUNT
	.align		4
        /*0000*/ 	.byte	0x04, 0x2f
        /*0002*/ 	.short	(.L_1 - .L_0)
	.align		4
.L_0:
        /*0004*/ 	.word	index@(triton_poi_fused_sub_0)
        /*0008*/ 	.word	0x00000013


	//----- nvinfo : EIATTR_MIN_STACK_SIZE
	.align		4
.L_1:
        /*000c*/ 	.byte	0x04, 0x12
        /*000e*/ 	.short	(.L_3 - .L_2)
	.align		4
.L_2:
        /*0010*/ 	.word	index@(triton_poi_fused_sub_0)
        /*0014*/ 	.word	0x00000000


	//----- nvinfo : EIATTR_FRAME_SIZE
	.align		4
.L_3:
        /*0018*/ 	.byte	0x04, 0x11
        /*001a*/ 	.short	(.L_5 - .L_4)
	.align		4
.L_4:
        /*001c*/ 	.word	index@(triton_poi_fused_sub_0)
        /*0020*/ 	.word	0x00000000


	//----- nvinfo : EIATTR_MIN_STACK_SIZE
	.align		4
.L_5:
        /*0024*/ 	.byte	0x04, 0x12
        /*0026*/ 	.short	(.L_7 - .L_6)
	.align		4
.L_6:
        /*0028*/ 	.word	index@(triton_poi_fused_sub_0)
        /*002c*/ 	.word	0x00000000
.L_7:


//--------------------- .nv.info.triton_poi_fused_sub_0 --------------------------
	.section	.nv.info.triton_poi_fused_sub_0,"",@"SHT_CUDA_INFO"
	.sectionflags	@""
	.align	4


	//----- nvinfo : EIATTR_CUDA_API_VERSION
	.align		4
        /*0000*/ 	.byte	0x04, 0x37
        /*0002*/ 	.short	(.L_9 - .L_8)
.L_8:
        /*0004*/ 	.word	0x0000007c


	//----- nvinfo : EIATTR_KPARAM_INFO
	.align		4
.L_9:
        /*0008*/ 	.byte	0x04, 0x17
        /*000a*/ 	.short	(.L_11 - .L_10)
.L_10:
        /*000c*/ 	.word	0x00000000
        /*0010*/ 	.short	0x0004
        /*0012*/ 	.short	0x001c
        /*0014*/ 	.byte	0x00, 0xf0, 0x11, 0x00


	//----- nvinfo : EIATTR_KPARAM_INFO
	.align		4
.L_11:
        /*0018*/ 	.byte	0x04, 0x17
        /*001a*/ 	.short	(.L_13 - .L_12)
.L_12:
        /*001c*/ 	.word	0x00000000
        /*0020*/ 	.short	0x0003
        /*0022*/ 	.short	0x0018
        /*0024*/ 	.byte	0x00, 0xf0, 0x11, 0x00


	//----- nvinfo : EIATTR_KPARAM_INFO
	.align		4
.L_13:
        /*0028*/ 	.byte	0x04, 0x17
        /*002a*/ 	.short	(.L_15 - .L_14)
.L_14:
        /*002c*/ 	.word	0x00000000
        /*0030*/ 	.short	0x0002
        /*0032*/ 	.short	0x0010
        /*0034*/ 	.byte	0x00, 0xf4, 0x21, 0x00


	//----- nvinfo : EIATTR_KPARAM_INFO
	.align		4
.L_15:
        /*0038*/ 	.byte	0x04, 0x17
        /*003a*/ 	.short	(.L_17 - .L_16)
.L_16:
        /*003c*/ 	.word	0x00000000
        /*0040*/ 	.short	0x0001
        /*0042*/ 	.short	0x0008
        /*0044*/ 	.byte	0x00, 0xf4, 0x21, 0x00


	//----- nvinfo : EIATTR_KPARAM_INFO
	.align		4
.L_17:
        /*0048*/ 	.byte	0x04, 0x17
        /*004a*/ 	.short	(.L_19 - .L_18)
.L_18:
        /*004c*/ 	.word	0x00000000
        /*0050*/ 	.short	0x0000
        /*0052*/ 	.short	0x0000
        /*0054*/ 	.byte	0x00, 0xf4, 0x21, 0x00


	//----- nvinfo : EIATTR_SPARSE_MMA_MASK
	.align		4
.L_19:
        /*0058*/ 	.byte	0x03, 0x50
        /*005a*/ 	.short	0x0000


	//----- nvinfo : EIATTR_MAXREG_COUNT
	.align		4
        /*005c*/ 	.byte	0x03, 0x1b
        /*005e*/ 	.short	0x00ff


	//----- nvinfo : EIATTR_EXIT_INSTR_OFFSETS
	.align		4
        /*0060*/ 	.byte	0x04, 0x1c
        /*0062*/ 	.short	(.L_21 - .L_20)


	//   ....[0]....
.L_20:
        /*0064*/ 	.word	0x000002d0


	//   ....[1]....
        /*0068*/ 	.word	0x000003c0


	//----- nvinfo : EIATTR_REQNTID
	.align		4
.L_21:
        /*006c*/ 	.byte	0x04, 0x10
        /*006e*/ 	.short	(.L_23 - .L_22)
.L_22:
        /*0070*/ 	.word	0x00000080
        /*0074*/ 	.word	0x00000001
        /*0078*/ 	.word	0x00000001


	//----- nvinfo : EIATTR_CBANK_PARAM_SIZE
	.align		4
.L_23:
        /*007c*/ 	.byte	0x03, 0x19
        /*007e*/ 	.short	0x0020


	//----- nvinfo : EIATTR_PARAM_CBANK
	.align		4
        /*0080*/ 	.byte	0x04, 0x0a
        /*0082*/ 	.short	(.L_25 - .L_24)
	.align		4
.L_24:
        /*0084*/ 	.word	index@(.nv.constant0.triton_poi_fused_sub_0)
        /*0088*/ 	.short	0x0210
        /*008a*/ 	.short	0x0020


	//----- nvinfo : EIATTR_SW_WAR
	.align		4
.L_25:
        /*008c*/ 	.byte	0x04, 0x36
        /*008e*/ 	.short	(.L_27 - .L_26)
.L_26:
        /*0090*/ 	.word	0x00000008
.L_27:


//--------------------- .nv.callgraph             --------------------------
	.section	.nv.callgraph,"",@"SHT_CUDA_CALLGRAPH"
	.align	4
	.sectionentsize	8
	.align		4
        /*0000*/ 	.word	0x00000000
	.align		4
        /*0004*/ 	.word	0xffffffff
	.align		4
        /*0008*/ 	.word	0x00000000
	.align		4
        /*000c*/ 	.word	0xfffffffe
	.align		4
        /*0010*/ 	.word	0x00000000
	.align		4
        /*0014*/ 	.word	0xfffffffd
	.align		4
        /*0018*/ 	.word	0x00000000
	.align		4
        /*001c*/ 	.word	0xfffffffc


//--------------------- .text.triton_poi_fused_sub_0 --------------------------
	.section	.text.triton_poi_fused_sub_0,"ax",@progbits
	.sectionflags	@"SHF_BARRIERS=1"
	.align	128
        .global         triton_poi_fused_sub_0
        .type           triton_poi_fused_sub_0,@function
        .size           triton_poi_fused_sub_0,(.L_x_1 - triton_poi_fused_sub_0)
        .other          triton_poi_fused_sub_0,@"STO_CUDA_ENTRY STV_DEFAULT"
triton_poi_fused_sub_0:
.text.triton_poi_fused_sub_0:
[----:B------:R-:W0:Y:S02]  /*0000*/  LDC R1, c[0x0][0x28] ;  /* 0x00000a00ff017b82 */ /* 0x000e240000000800 */
[----:B------:R-:W1:Y:S01]  /*0010*/  S2R R8, SR_TID.X ;  /* 0x0000000000087919 */ /* 0x000e620000002100 */
[----:B------:R-:W2:Y:S01]  /*0020*/  S2UR UR4, SR_CTAID.X ;  /* 0x00000000000479c3 */ /* 0x000ea20000002500 */
[----:B------:R-:W-:Y:S01]  /*0030*/  ULDC.64 UR8, c[0x0][0x208] ;  /* 0x0000820000087ab9 */ /* 0x000fe20000000a00 */
[----:B------:R-:W3:Y:S06]  /*0040*/  S2R R4, SR_CTAID.Y ;  /* 0x0000000000047919 */ /* 0x000eec0000002600 */
[----:B------:R-:W4:Y:S08]  /*0050*/  LDC.64 R10, c[0x0][0x210] ;  /* 0x00008400ff0a7b82 */ /* 0x000f300000000a00 */
[----:B------:R-:W5:Y:S01]  /*0060*/  LDC.64 R12, c[0x0][0x218] ;  /* 0x00008600ff0c7b82 */ /* 0x000f620000000a00 */
[----:B--2---:R-:W-:Y:S01]  /*0070*/  USHF.L.U32 UR4, UR4, 0x4, URZ ;  /* 0x0000000404047899 */ /* 0x004fe2000800063f */
[----:B-1----:R-:W-:Y:S01]  /*0080*/  IMAD.SHL.U32 R5, R8, 0x2, RZ ;  /* 0x0000000208057824 */ /* 0x002fe200078e00ff */
[----:B------:R-:W-:Y:S01]  /*0090*/  SHF.R.U32.HI R9, RZ, 0x3, R8 ;  /* 0x00000003ff097819 */ /* 0x000fe20000011608 */
[----:B---3--:R-:W-:-:S03]  /*00a0*/  IMAD.SHL.U32 R0, R4, 0x10, RZ ;  /* 0x0000001004007824 */ /* 0x008fc600078e00ff */
[----:B------:R-:W-:Y:S02]  /*00b0*/  LOP3.LUT R5, R5, 0xe, RZ, 0xc0, !PT ;  /* 0x0000000e05057812 */ /* 0x000fe400078ec0ff */
[----:B------:R-:W-:Y:S02]  /*00c0*/  SGXT.U32 R9, R9, 0x4 ;  /* 0x000000040909781a */ /* 0x000fe40000000000 */
[----:B------:R-:W-:Y:S02]  /*00d0*/  LOP3.LUT R3, R5, UR4, RZ, 0xfc, !PT ;  /* 0x0000000405037c12 */ /* 0x000fe4000f8efcff */
[----:B------:R-:W-:Y:S02]  /*00e0*/  LOP3.LUT R2, R0, R9, RZ, 0xfc, !PT ;  /* 0x0000000900027212 */ /* 0x000fe400078efcff */
[C---:B------:R-:W-:Y:S01]  /*00f0*/  ISETP.GE.AND P0, PT, R3.reuse, 0x10, PT ;  /* 0x000000100300780c */ /* 0x040fe20003f06270 */
[----:B----4-:R-:W-:-:S04]  /*0100*/  IMAD.WIDE R10, R3, 0x4, R10 ;  /* 0x00000004030a7825 */ /* 0x010fc800078e020a */
[----:B------:R-:W-:Y:S01]  /*0110*/  IMAD R7, R2, 0x10, R3 ;  /* 0x0000001002077824 */ /* 0x000fe200078e0203 */
[----:B------:R-:W-:-:S03]  /*0120*/  CS2R R2, SRZ ;  /* 0x0000000000027805 */ /* 0x000fc6000001ff00 */
[----:B-----5:R-:W-:Y:S01]  /*0130*/  IMAD.WIDE R12, R7, 0x4, R12 ;  /* 0x00000004070c7825 */ /* 0x020fe200078e020c */
[----:B------:R-:W-:-:S03]  /*0140*/  CS2R R6, SRZ ;  /* 0x0000000000067805 */ /* 0x000fc6000001ff00 */
[----:B------:R1:W2:Y:S04]  /*0150*/  @!P0 LDG.E.EL.64 R2, desc[UR8][R10.64] ;  /* 0x000000080a028981 */ /* 0x0002a8000c2e1b00 */
[----:B------:R3:W2:Y:S01]  /*0160*/  @!P0 LDG.E.EL.64 R6, desc[UR8][R12.64] ;  /* 0x000000080c068981 */ /* 0x0006a2000c2e1b00 */
[----:B------:R-:W4:Y:S01]  /*0170*/  S2UR UR6, SR_CgaCtaId ;  /* 0x00000000000679c3 */ /* 0x000f220000008800 */
[C---:B------:R-:W-:Y:S01]  /*0180*/  IMAD.SHL.U32 R14, R8.reuse, 0x20, RZ ;  /* 0x00000020080e7824 */ /* 0x040fe200078e00ff */
[----:B------:R-:W-:Y:S01]  /*0190*/  UMOV UR5, 0x400 ;  /* 0x0000040000057882 */ /* 0x000fe20000000000 */
[----:B-1----:R-:W-:-:S03]  /*01a0*/  IMAD.SHL.U32 R10, R8, 0x8, RZ ;  /* 0x00000008080a7824 */ /* 0x002fc600078e00ff */
[----:B------:R-:W-:Y:S02]  /*01b0*/  LOP3.LUT R14, R14, 0xe0, RZ, 0xc0, !PT ;  /* 0x000000e00e0e7812 */ /* 0x000fe400078ec0ff */
[----:B------:R-:W-:Y:S02]  /*01c0*/  LOP3.LUT R8, R8, 0x78, RZ, 0xc0, !PT ;  /* 0x0000007808087812 */ /* 0x000fe400078ec0ff */
[C---:B------:R-:W-:Y:S02]  /*01d0*/  LOP3.LUT R16, R14.reuse, 0x10, RZ, 0xfc, !PT ;  /* 0x000000100e107812 */ /* 0x040fe400078efcff */
[----:B------:R-:W-:Y:S02]  /*01e0*/  LOP3.LUT R15, R14, R9, RZ, 0xfc, !PT ;  /* 0x000000090e0f7212 */ /* 0x000fe400078efcff */
[----:B------:R-:W-:Y:S02]  /*01f0*/  LOP3.LUT R9, R9, UR4, RZ, 0xfc, !PT ;  /* 0x0000000409097c12 */ /* 0x000fe4000f8efcff */
[----:B---3--:R-:W-:-:S02]  /*0200*/  LOP3.LUT R13, R10, 0x3f8, RZ, 0xc0, !PT ;  /* 0x000003f80a0d7812 */ /* 0x008fc400078ec0ff */
[----:B------:R-:W-:Y:S01]  /*0210*/  ISETP.GE.AND P0, PT, R9, 0x10, PT ;  /* 0x000000100900780c */ /* 0x000fe20003f06270 */
[----:B----4-:R-:W-:-:S06]  /*0220*/  UPRMT UR5, UR6, 0x654, UR5 ;  /* 0x0000065406057896 */ /* 0x010fcc0008000005 */
[----:B------:R-:W-:Y:S02]  /*0230*/  LEA.HI R14, R14, UR5, RZ, 0x1f ;  /* 0x000000050e0e7c11 */ /* 0x000fe4000f8ff8ff */
[----:B------:R-:W-:Y:S02]  /*0240*/  LEA.HI R16, R16, UR5, RZ, 0x1f ;  /* 0x0000000510107c11 */ /* 0x000fe4000f8ff8ff */
[----:B------:R-:W-:Y:S01]  /*0250*/  IADD3 R8, R13, UR5, R8 ;  /* 0x000000050d087c10 */ /* 0x000fe2000fffe008 */
[C---:B------:R-:W-:Y:S02]  /*0260*/  IMAD R11, R15.reuse, 0x4, R14 ;  /* 0x000000040f0b7824 */ /* 0x040fe400078e020e */
[----:B------:R-:W-:Y:S02]  /*0270*/  IMAD R16, R15, 0x4, R16 ;  /* 0x000000040f107824 */ /* 0x000fe400078e0210 */
[----:B--2---:R-:W-:Y:S01]  /*0280*/  FADD R2, -R6, R2 ;  /* 0x0000000206027221 */ /* 0x004fe20000000100 */
[----:B------:R-:W-:-:S04]  /*0290*/  FADD R3, -R7, R3 ;  /* 0x0000000307037221 */ /* 0x000fc80000000100 */
[----:B------:R1:W-:Y:S04]  /*02a0*/  STS [R11], R2 ;  /* 0x000000020b007388 */ /* 0x0003e80000000800 */
[----:B------:R1:W-:Y:S01]  /*02b0*/  STS [R16+0x40], R3 ;  /* 0x0000400310007388 */ /* 0x0003e20000000800 */
[----:B------:R-:W-:Y:S06]  /*02c0*/  BAR.SYNC.DEFER_BLOCKING 0x0 ;  /* 0x0000000000007b1d */ /* 0x000fec0000010000 */
[----:B-1----:R-:W-:Y:S05]  /*02d0*/  @P0 EXIT ;  /* 0x000000000000094d */ /* 0x002fea0003800000 */
[----:B------:R-:W0:Y:S01]  /*02e0*/  LDS.64 R2, [R8] ;  /* 0x0000000008027984 */ /* 0x000e220000000a00 */
[----:B------:R-:W-:Y:S02]  /*02f0*/  SHF.R.S32.HI R7, RZ, 0x1b, R4 ;  /* 0x0000001bff077819 */ /* 0x000fe40000011404 */
[----:B------:R-:W-:Y:S02]  /*0300*/  LOP3.LUT R0, R0, R5, RZ, 0xfc, !PT ;  /* 0x0000000500007212 */ /* 0x000fe400078efcff */
[----:B------:R-:W-:Y:S01]  /*0310*/  SGXT R7, R7, 0x1 ;  /* 0x000000010707781a */ /* 0x000fe20000000200 */
[----:B------:R-:W1:Y:S03]  /*0320*/  LDC.64 R4, c[0x0][0x220] ;  /* 0x00008800ff047b82 */ /* 0x000e660000000a00 */
[----:B------:R-:W-:-:S04]  /*0330*/  LEA.HI R7, R7, R0, RZ, 0x9 ;  /* 0x0000000007077211 */ /* 0x000fc800078f48ff */
[C---:B------:R-:W-:Y:S01]  /*0340*/  LOP3.LUT R11, R7.reuse, 0xfffffe00, RZ, 0xc0, !PT ;  /* 0xfffffe00070b7812 */ /* 0x040fe200078ec0ff */
[----:B------:R-:W-:-:S04]  /*0350*/  IMAD.SHL.U32 R7, R7, 0x10, RZ ;  /* 0x0000001007077824 */ /* 0x000fc800078e00ff */
[----:B------:R-:W-:Y:S01]  /*0360*/  IMAD.IADD R0, R0, 0x1, -R11 ;  /* 0x0000000100007824 */ /* 0x000fe200078e0a0b */
[----:B------:R-:W-:-:S03]  /*0370*/  LOP3.LUT R7, R7, 0xffffe000, RZ, 0xc0, !PT ;  /* 0xffffe00007077812 */ /* 0x000fc600078ec0ff */
[----:B------:R-:W-:-:S04]  /*0380*/  IMAD R0, R9, 0x200, R0 ;  /* 0x0000020009007824 */ /* 0x000fc800078e0200 */
[----:B------:R-:W-:-:S04]  /*0390*/  IMAD.IADD R7, R0, 0x1, R7 ;  /* 0x0000000100077824 */ /* 0x000fc800078e0207 */
[----:B-1----:R-:W-:-:S05]  /*03a0*/  IMAD.WIDE R4, R7, 0x4, R4 ;  /* 0x0000000407047825 */ /* 0x002fca00078e0204 */
[----:B0-----:R-:W-:Y:S01]  /*03b0*/  STG.E.64 desc[UR8][R4.64], R2 ;  /* 0x0000000204007986 */ /* 0x001fe2000c101b08 */
[----:B------:R-:W-:Y:S05]  /*03c0*/  EXIT ;  /* 0x000000000000794d */ /* 0x000fea0003800000 */
.L_x_0:
[----:B------:R-:W-:-:S00]  /*03d0*/  BRA `(.L_x_0) ;  /* 0xfffffffc00fc7947 */ /* 0x000fc0000383ffff */
[----:B------:R-:W-:-:S00]  /*03e0*/  NOP ;  /* 0x0000000000007918 */ /* 0x000fc00000000000 */
        /* <DEDUP_REMOVED lines=9> */
.L_x_1:


//--------------------- .nv.shared.triton_poi_fused_sub_0 --------------------------
	.section	.nv.shared.triton_poi_fused_sub_0,"aw",@nobits
	.sectionflags	@""
	.align	16
	.zero		1024


//--------------------- .nv.constant0.triton_poi_fused_sub_0 --------------------------
	.section	.nv.constant0.triton_poi_fused_sub_0,"a",@progbits
	.sectionflags	@""
	.align	4
.nv.constant0.triton_poi_fused_sub_0:
	.zero		560
